//
// Generated by NVIDIA NVVM Compiler
//
// Compiler Build ID: CL-36424714
// Cuda compilation tools, release 13.0, V13.0.88
// Based on NVVM 20.0.0
//

.version 9.0
.target sm_100
.address_size 64

	// .globl	_Z17convolutionRowGPUPdS_iiiiii
.const .align 8 .b8 c_Filter[65536];
.extern .shared .align 16 .b8 s_src[];

.visible .entry _Z17convolutionRowGPUPdS_iiiiii(
	.param .u64 .ptr .align 1 _Z17convolutionRowGPUPdS_iiiiii_param_0,
	.param .u64 .ptr .align 1 _Z17convolutionRowGPUPdS_iiiiii_param_1,
	.param .u32 _Z17convolutionRowGPUPdS_iiiiii_param_2,
	.param .u32 _Z17convolutionRowGPUPdS_iiiiii_param_3,
	.param .u32 _Z17convolutionRowGPUPdS_iiiiii_param_4,
	.param .u32 _Z17convolutionRowGPUPdS_iiiiii_param_5,
	.param .u32 _Z17convolutionRowGPUPdS_iiiiii_param_6,
	.param .u32 _Z17convolutionRowGPUPdS_iiiiii_param_7
)
{
	.reg .pred 	%p<9>;
	.reg .b32 	%r<89>;
	.reg .b64 	%rd<25>;
	.reg .b64 	%fd<62>;

	ld.param.u64 	%rd2, [_Z17convolutionRowGPUPdS_iiiiii_param_0];
	ld.param.u64 	%rd3, [_Z17convolutionRowGPUPdS_iiiiii_param_1];
	ld.param.u32 	%r26, [_Z17convolutionRowGPUPdS_iiiiii_param_2];
	ld.param.u32 	%r27, [_Z17convolutionRowGPUPdS_iiiiii_param_3];
	ld.param.u32 	%r28, [_Z17convolutionRowGPUPdS_iiiiii_param_4];
	ld.param.u32 	%r29, [_Z17convolutionRowGPUPdS_iiiiii_param_5];
	ld.param.u32 	%r30, [_Z17convolutionRowGPUPdS_iiiiii_param_7];
	cvta.to.global.u64 	%rd1, %rd3;
	mov.u32 	%r1, %tid.x;
	mov.u32 	%r2, %tid.y;
	mov.u32 	%r31, %ctaid.x;
	mov.u32 	%r32, %ntid.x;
	mul.lo.s32 	%r3, %r31, %r32;
	add.s32 	%r4, %r3, %r1;
	mov.u32 	%r33, %ctaid.y;
	mov.u32 	%r34, %ntid.y;
	mad.lo.s32 	%r5, %r33, %r34, %r2;
	setp.ge.s32 	%p1, %r1, %r30;
	@%p1 bra 	$L__BB0_2;
	add.s32 	%r35, %r30, %r5;
	mad.lo.s32 	%r36, %r35, %r29, %r4;
	mul.wide.s32 	%rd4, %r36, 8;
	add.s64 	%rd5, %rd1, %rd4;
	ld.global.f64 	%fd10, [%rd5];
	add.s32 	%r37, %r30, 16;
	mul.lo.s32 	%r38, %r37, %r2;
	shl.b32 	%r39, %r38, 1;
	add.s32 	%r40, %r39, %r1;
	shl.b32 	%r41, %r40, 3;
	mov.u32 	%r42, s_src;
	add.s32 	%r43, %r42, %r41;
	st.shared.f64 	[%r43], %fd10;
$L__BB0_2:
	add.s32 	%r6, %r30, %r1;
	setp.lt.s32 	%p2, %r6, 32;
	@%p2 bra 	$L__BB0_4;
	add.s32 	%r44, %r30, %r5;
	shl.b32 	%r45, %r30, 1;
	add.s32 	%r46, %r45, %r4;
	mad.lo.s32 	%r47, %r44, %r29, %r46;
	mul.wide.s32 	%rd6, %r47, 8;
	add.s64 	%rd7, %rd1, %rd6;
	ld.global.f64 	%fd11, [%rd7];
	add.s32 	%r48, %r45, 32;
	add.s32 	%r49, %r6, %r30;
	mad.lo.s32 	%r50, %r48, %r2, %r49;
	shl.b32 	%r51, %r50, 3;
	mov.u32 	%r52, s_src;
	add.s32 	%r53, %r52, %r51;
	st.shared.f64 	[%r53], %fd11;
$L__BB0_4:
	add.s32 	%r54, %r30, %r5;
	add.s32 	%r55, %r6, %r3;
	mad.lo.s32 	%r56, %r54, %r29, %r55;
	mul.wide.s32 	%rd8, %r56, 8;
	add.s64 	%rd9, %rd1, %rd8;
	ld.global.f64 	%fd13, [%rd9];
	shl.b32 	%r7, %r30, 1;
	add.s32 	%r57, %r7, 32;
	mul.lo.s32 	%r8, %r57, %r2;
	add.s32 	%r58, %r6, %r8;
	shl.b32 	%r59, %r58, 3;
	mov.u32 	%r60, s_src;
	add.s32 	%r9, %r60, %r59;
	st.shared.f64 	[%r9], %fd13;
	bar.sync 	0;
	setp.lt.s32 	%p3, %r30, 0;
	mov.f64 	%fd61, 0d0000000000000000;
	@%p3 bra 	$L__BB0_13;
	neg.s32 	%r86, %r30;
	setp.lt.u32 	%p4, %r7, 7;
	mov.f64 	%fd58, 0d0000000000000000;
	@%p4 bra 	$L__BB0_8;
	add.s32 	%r61, %r7, 1;
	and.b32  	%r62, %r61, 2147483640;
	neg.s32 	%r84, %r62;
	shl.b32 	%r63, %r8, 3;
	shl.b32 	%r64, %r1, 3;
	add.s32 	%r65, %r63, %r64;
	add.s32 	%r67, %r65, %r60;
	add.s32 	%r82, %r67, 32;
	mov.f64 	%fd58, 0d0000000000000000;
	mov.u64 	%rd11, c_Filter;
	mov.u32 	%r83, %r7;
$L__BB0_7:
	.pragma "nounroll";
	ld.shared.f64 	%fd16, [%r82+-32];
	mul.wide.s32 	%rd10, %r83, 8;
	add.s64 	%rd12, %rd11, %rd10;
	ld.const.f64 	%fd17, [%rd12];
	fma.rn.f64 	%fd18, %fd16, %fd17, %fd58;
	ld.shared.f64 	%fd19, [%r82+-24];
	ld.const.f64 	%fd20, [%rd12+-8];
	fma.rn.f64 	%fd21, %fd19, %fd20, %fd18;
	ld.shared.f64 	%fd22, [%r82+-16];
	ld.const.f64 	%fd23, [%rd12+-16];
	fma.rn.f64 	%fd24, %fd22, %fd23, %fd21;
	ld.shared.f64 	%fd25, [%r82+-8];
	ld.const.f64 	%fd26, [%rd12+-24];
	fma.rn.f64 	%fd27, %fd25, %fd26, %fd24;
	ld.shared.f64 	%fd28, [%r82];
	ld.const.f64 	%fd29, [%rd12+-32];
	fma.rn.f64 	%fd30, %fd28, %fd29, %fd27;
	ld.shared.f64 	%fd31, [%r82+8];
	ld.const.f64 	%fd32, [%rd12+-40];
	fma.rn.f64 	%fd33, %fd31, %fd32, %fd30;
	ld.shared.f64 	%fd34, [%r82+16];
	ld.const.f64 	%fd35, [%rd12+-48];
	fma.rn.f64 	%fd36, %fd34, %fd35, %fd33;
	ld.shared.f64 	%fd37, [%r82+24];
	ld.const.f64 	%fd38, [%rd12+-56];
	fma.rn.f64 	%fd58, %fd37, %fd38, %fd36;
	add.s32 	%r86, %r86, 8;
	add.s32 	%r84, %r84, 8;
	add.s32 	%r83, %r83, -8;
	add.s32 	%r82, %r82, 64;
	setp.ne.s32 	%p5, %r84, 0;
	@%p5 bra 	$L__BB0_7;
$L__BB0_8:
	and.b32  	%r68, %r7, 6;
	setp.lt.u32 	%p6, %r68, 3;
	@%p6 bra 	$L__BB0_10;
	shl.b32 	%r69, %r86, 3;
	add.s32 	%r70, %r9, %r69;
	ld.shared.f64 	%fd39, [%r70];
	sub.s32 	%r71, %r30, %r86;
	mul.wide.s32 	%rd13, %r71, 8;
	mov.u64 	%rd14, c_Filter;
	add.s64 	%rd15, %rd14, %rd13;
	ld.const.f64 	%fd40, [%rd15];
	fma.rn.f64 	%fd41, %fd39, %fd40, %fd58;
	ld.shared.f64 	%fd42, [%r70+8];
	ld.const.f64 	%fd43, [%rd15+-8];
	fma.rn.f64 	%fd44, %fd42, %fd43, %fd41;
	ld.shared.f64 	%fd45, [%r70+16];
	ld.const.f64 	%fd46, [%rd15+-16];
	fma.rn.f64 	%fd47, %fd45, %fd46, %fd44;
	ld.shared.f64 	%fd48, [%r70+24];
	ld.const.f64 	%fd49, [%rd15+-24];
	fma.rn.f64 	%fd58, %fd48, %fd49, %fd47;
	add.s32 	%r86, %r86, 4;
$L__BB0_10:
	and.b32  	%r72, %r30, 1;
	setp.eq.b32 	%p7, %r72, 1;
	not.pred 	%p8, %p7;
	@%p8 bra 	$L__BB0_12;
	shl.b32 	%r73, %r86, 3;
	add.s32 	%r74, %r9, %r73;
	ld.shared.f64 	%fd50, [%r74];
	sub.s32 	%r75, %r30, %r86;
	mul.wide.s32 	%rd16, %r75, 8;
	mov.u64 	%rd17, c_Filter;
	add.s64 	%rd18, %rd17, %rd16;
	ld.const.f64 	%fd51, [%rd18];
	fma.rn.f64 	%fd52, %fd50, %fd51, %fd58;
	ld.shared.f64 	%fd53, [%r74+8];
	ld.const.f64 	%fd54, [%rd18+-8];
	fma.rn.f64 	%fd58, %fd53, %fd54, %fd52;
	add.s32 	%r86, %r86, 2;
$L__BB0_12:
	shl.b32 	%r76, %r86, 3;
	add.s32 	%r77, %r9, %r76;
	ld.shared.f64 	%fd55, [%r77];
	sub.s32 	%r78, %r30, %r86;
	mul.wide.s32 	%rd19, %r78, 8;
	mov.u64 	%rd20, c_Filter;
	add.s64 	%rd21, %rd20, %rd19;
	ld.const.f64 	%fd56, [%rd21];
	fma.rn.f64 	%fd61, %fd55, %fd56, %fd58;
$L__BB0_13:
	cvta.to.global.u64 	%rd22, %rd2;
	add.s32 	%r79, %r26, %r5;
	add.s32 	%r80, %r27, %r4;
	mad.lo.s32 	%r81, %r28, %r79, %r80;
	mul.wide.s32 	%rd23, %r81, 8;
	add.s64 	%rd24, %rd22, %rd23;
	st.global.f64 	[%rd24], %fd61;
	ret;

}
	// .globl	_Z20convolutionColumnGPUPdS_iiiii
.visible .entry _Z20convolutionColumnGPUPdS_iiiii(
	.param .u64 .ptr .align 1 _Z20convolutionColumnGPUPdS_iiiii_param_0,
	.param .u64 .ptr .align 1 _Z20convolutionColumnGPUPdS_iiiii_param_1,
	.param .u32 _Z20convolutionColumnGPUPdS_iiiii_param_2,
	.param .u32 _Z20convolutionColumnGPUPdS_iiiii_param_3,
	.param .u32 _Z20convolutionColumnGPUPdS_iiiii_param_4,
	.param .u32 _Z20convolutionColumnGPUPdS_iiiii_param_5,
	.param .u32 _Z20convolutionColumnGPUPdS_iiiii_param_6
)
{
	.reg .pred 	%p<9>;
	.reg .b32 	%r<99>;
	.reg .b64 	%rd<25>;
	.reg .b64 	%fd<62>;

	ld.param.u64 	%rd2, [_Z20convolutionColumnGPUPdS_iiiii_param_0];
	ld.param.u64 	%rd3, [_Z20convolutionColumnGPUPdS_iiiii_param_1];
	ld.param.u32 	%r24, [_Z20convolutionColumnGPUPdS_iiiii_param_2];
	ld.param.u32 	%r25, [_Z20convolutionColumnGPUPdS_iiiii_param_3];
	ld.param.u32 	%r26, [_Z20convolutionColumnGPUPdS_iiiii_param_4];
	ld.param.u32 	%r27, [_Z20convolutionColumnGPUPdS_iiiii_param_5];
	ld.param.u32 	%r28, [_Z20convolutionColumnGPUPdS_iiiii_param_6];
	cvta.to.global.u64 	%rd1, %rd3;
	mov.u32 	%r1, %tid.x;
	mov.u32 	%r2, %tid.y;
	mov.u32 	%r29, %ctaid.x;
	mov.u32 	%r30, %ntid.x;
	mad.lo.s32 	%r3, %r29, %r30, %r1;
	mov.u32 	%r31, %ctaid.y;
	mov.u32 	%r32, %ntid.y;
	mul.lo.s32 	%r4, %r31, %r32;
	add.s32 	%r5, %r4, %r2;
	setp.ge.s32 	%p1, %r2, %r28;
	@%p1 bra 	$L__BB1_2;
	mad.lo.s32 	%r33, %r27, %r5, %r3;
	add.s32 	%r34, %r33, %r28;
	mul.wide.s32 	%rd4, %r34, 8;
	add.s64 	%rd5, %rd1, %rd4;
	ld.global.f64 	%fd10, [%rd5];
	shl.b32 	%r35, %r2, 5;
	add.s32 	%r36, %r35, %r1;
	shl.b32 	%r37, %r36, 3;
	mov.u32 	%r38, s_src;
	add.s32 	%r39, %r38, %r37;
	st.shared.f64 	[%r39], %fd10;
$L__BB1_2:
	add.s32 	%r6, %r28, %r2;
	setp.lt.s32 	%p2, %r6, 32;
	@%p2 bra 	$L__BB1_4;
	shl.b32 	%r40, %r28, 1;
	add.s32 	%r41, %r40, %r5;
	add.s32 	%r42, %r28, %r3;
	mad.lo.s32 	%r43, %r41, %r27, %r42;
	mul.wide.s32 	%rd6, %r43, 8;
	add.s64 	%rd7, %rd1, %rd6;
	ld.global.f64 	%fd11, [%rd7];
	shl.b32 	%r44, %r28, 6;
	shl.b32 	%r45, %r2, 5;
	add.s32 	%r46, %r45, %r1;
	add.s32 	%r47, %r46, %r44;
	shl.b32 	%r48, %r47, 3;
	mov.u32 	%r49, s_src;
	add.s32 	%r50, %r49, %r48;
	st.shared.f64 	[%r50], %fd11;
$L__BB1_4:
	add.s32 	%r51, %r6, %r4;
	add.s32 	%r52, %r28, %r3;
	mad.lo.s32 	%r53, %r51, %r27, %r52;
	mul.wide.s32 	%rd8, %r53, 8;
	add.s64 	%rd9, %rd1, %rd8;
	ld.global.f64 	%fd13, [%rd9];
	shl.b32 	%r54, %r6, 5;
	add.s32 	%r55, %r54, %r1;
	shl.b32 	%r56, %r55, 3;
	mov.u32 	%r57, s_src;
	add.s32 	%r58, %r57, %r56;
	st.shared.f64 	[%r58], %fd13;
	bar.sync 	0;
	setp.lt.s32 	%p3, %r28, 0;
	mov.f64 	%fd61, 0d0000000000000000;
	@%p3 bra 	$L__BB1_13;
	neg.s32 	%r96, %r28;
	setp.lt.u32 	%p4, %r28, 4;
	mov.f64 	%fd58, 0d0000000000000000;
	@%p4 bra 	$L__BB1_8;
	shl.b32 	%r93, %r28, 1;
	and.b32  	%r59, %r93, -8;
	neg.s32 	%r94, %r59;
	shl.b32 	%r60, %r2, 8;
	shl.b32 	%r61, %r1, 3;
	add.s32 	%r62, %r60, %r61;
	add.s32 	%r64, %r62, %r57;
	add.s32 	%r92, %r64, 1024;
	mov.f64 	%fd58, 0d0000000000000000;
	mov.u64 	%rd11, c_Filter;
$L__BB1_7:
	.pragma "nounroll";
	ld.shared.f64 	%fd16, [%r92+-1024];
	mul.wide.s32 	%rd10, %r93, 8;
	add.s64 	%rd12, %rd11, %rd10;
	ld.const.f64 	%fd17, [%rd12];
	fma.rn.f64 	%fd18, %fd16, %fd17, %fd58;
	ld.shared.f64 	%fd19, [%r92+-768];
	ld.const.f64 	%fd20, [%rd12+-8];
	fma.rn.f64 	%fd21, %fd19, %fd20, %fd18;
	ld.shared.f64 	%fd22, [%r92+-512];
	ld.const.f64 	%fd23, [%rd12+-16];
	fma.rn.f64 	%fd24, %fd22, %fd23, %fd21;
	ld.shared.f64 	%fd25, [%r92+-256];
	ld.const.f64 	%fd26, [%rd12+-24];
	fma.rn.f64 	%fd27, %fd25, %fd26, %fd24;
	ld.shared.f64 	%fd28, [%r92];
	ld.const.f64 	%fd29, [%rd12+-32];
	fma.rn.f64 	%fd30, %fd28, %fd29, %fd27;
	ld.shared.f64 	%fd31, [%r92+256];
	ld.const.f64 	%fd32, [%rd12+-40];
	fma.rn.f64 	%fd33, %fd31, %fd32, %fd30;
	ld.shared.f64 	%fd34, [%r92+512];
	ld.const.f64 	%fd35, [%rd12+-48];
	fma.rn.f64 	%fd36, %fd34, %fd35, %fd33;
	ld.shared.f64 	%fd37, [%r92+768];
	ld.const.f64 	%fd38, [%rd12+-56];
	fma.rn.f64 	%fd58, %fd37, %fd38, %fd36;
	add.s32 	%r96, %r96, 8;
	add.s32 	%r94, %r94, 8;
	add.s32 	%r93, %r93, -8;
	add.s32 	%r92, %r92, 2048;
	setp.ne.s32 	%p5, %r94, 0;
	@%p5 bra 	$L__BB1_7;
$L__BB1_8:
	shl.b32 	%r65, %r28, 1;
	and.b32  	%r66, %r65, 6;
	setp.lt.u32 	%p6, %r66, 3;
	@%p6 bra 	$L__BB1_10;
	add.s32 	%r67, %r6, %r96;
	shl.b32 	%r68, %r67, 5;
	add.s32 	%r69, %r68, %r1;
	shl.b32 	%r70, %r69, 3;
	add.s32 	%r72, %r57, %r70;
	ld.shared.f64 	%fd39, [%r72];
	sub.s32 	%r73, %r28, %r96;
	mul.wide.s32 	%rd13, %r73, 8;
	mov.u64 	%rd14, c_Filter;
	add.s64 	%rd15, %rd14, %rd13;
	ld.const.f64 	%fd40, [%rd15];
	fma.rn.f64 	%fd41, %fd39, %fd40, %fd58;
	ld.shared.f64 	%fd42, [%r72+256];
	ld.const.f64 	%fd43, [%rd15+-8];
	fma.rn.f64 	%fd44, %fd42, %fd43, %fd41;
	ld.shared.f64 	%fd45, [%r72+512];
	ld.const.f64 	%fd46, [%rd15+-16];
	fma.rn.f64 	%fd47, %fd45, %fd46, %fd44;
	ld.shared.f64 	%fd48, [%r72+768];
	ld.const.f64 	%fd49, [%rd15+-24];
	fma.rn.f64 	%fd58, %fd48, %fd49, %fd47;
	add.s32 	%r96, %r96, 4;
$L__BB1_10:
	and.b32  	%r74, %r28, 1;
	setp.eq.b32 	%p7, %r74, 1;
	not.pred 	%p8, %p7;
	@%p8 bra 	$L__BB1_12;
	add.s32 	%r75, %r6, %r96;
	shl.b32 	%r76, %r75, 5;
	add.s32 	%r77, %r76, %r1;
	shl.b32 	%r78, %r77, 3;
	add.s32 	%r80, %r57, %r78;
	ld.shared.f64 	%fd50, [%r80];
	sub.s32 	%r81, %r28, %r96;
	mul.wide.s32 	%rd16, %r81, 8;
	mov.u64 	%rd17, c_Filter;
	add.s64 	%rd18, %rd17, %rd16;
	ld.const.f64 	%fd51, [%rd18];
	fma.rn.f64 	%fd52, %fd50, %fd51, %fd58;
	ld.shared.f64 	%fd53, [%r80+256];
	ld.const.f64 	%fd54, [%rd18+-8];
	fma.rn.f64 	%fd58, %fd53, %fd54, %fd52;
	add.s32 	%r96, %r96, 2;
$L__BB1_12:
	add.s32 	%r82, %r6, %r96;
	shl.b32 	%r83, %r82, 5;
	add.s32 	%r84, %r83, %r1;
	shl.b32 	%r85, %r84, 3;
	add.s32 	%r87, %r57, %r85;
	ld.shared.f64 	%fd55, [%r87];
	sub.s32 	%r88, %r28, %r96;
	mul.wide.s32 	%rd19, %r88, 8;
	mov.u64 	%rd20, c_Filter;
	add.s64 	%rd21, %rd20, %rd19;
	ld.const.f64 	%fd56, [%rd21];
	fma.rn.f64 	%fd61, %fd55, %fd56, %fd58;
$L__BB1_13:
	cvta.to.global.u64 	%rd22, %rd2;
	add.s32 	%r89, %r24, %r5;
	add.s32 	%r90, %r25, %r3;
	mad.lo.s32 	%r91, %r26, %r89, %r90;
	mul.wide.s32 	%rd23, %r91, 8;
	add.s64 	%rd24, %rd22, %rd23;
	st.global.f64 	[%rd24], %fd61;
	ret;

}


// ===== COMPILED SASS (sm_100) =====

	.target	sm_100

	.elftype	@"ET_EXEC"


//--------------------- .note.nv.tkinfo           --------------------------
	.section	.note.nv.tkinfo,"",@"SHT_NOTE"
	.sectionflags	@"SHF_NOTE_NV_TKINFO"
	.tkinfo
        /*0018*/ 	.word	0x00000002
        /*0030*/ 	.string	""
        /*0030*/ 	.string	"ptxas"
        /*0030*/ 	.string	"Cuda compilation tools, release 13.0, V13.0.88"
        /*0030*/ 	.string	"Build cuda_13.0.r13.0/compiler.36424714_0"
        /*0030*/ 	.string	"-arch sm_100 -m 64 "



//--------------------- .note.nv.cuinfo           --------------------------
	.section	.note.nv.cuinfo,"",@"SHT_NOTE"
	.sectionflags	@"SHF_NOTE_NV_CUINFO"
        /*0018*/ 	.short	0x0002
        /*001a*/ 	.short	0x0064
        /*001c*/ 	.short	0x0082
	.zero		2


//--------------------- .nv.info                  --------------------------
	.section	.nv.info,"",@"SHT_CUDA_INFO"
	.align	4


	//----- nvinfo : EIATTR_REGCOUNT
	.align		4
        /*0000*/ 	.byte	0x04, 0x2f
        /*0002*/ 	.short	(.L_2 - .L_1)
	.align		4
.L_1:
        /*0004*/ 	.word	index@(_Z17convolutionRowGPUPdS_iiiiii)
        /*0008*/ 	.word	0x0000001c


	//----- nvinfo : EIATTR_FRAME_SIZE
	.align		4
.L_2:
        /*000c*/ 	.byte	0x04, 0x11
        /*000e*/ 	.short	(.L_4 - .L_3)
	.align		4
.L_3:
        /*0010*/ 	.word	index@(_Z17convolutionRowGPUPdS_iiiiii)
        /*0014*/ 	.word	0x00000000


	//----- nvinfo : EIATTR_REGCOUNT
	.align		4
.L_4:
        /*0018*/ 	.byte	0x04, 0x2f
        /*001a*/ 	.short	(.L_6 - .L_5)
	.align		4
.L_5:
        /*001c*/ 	.word	index@(_Z20convolutionColumnGPUPdS_iiiii)
        /*0020*/ 	.word	0x0000001d


	//----- nvinfo : EIATTR_FRAME_SIZE
	.align		4
.L_6:
        /*0024*/ 	.byte	0x04, 0x11
        /*0026*/ 	.short	(.L_8 - .L_7)
	.align		4
.L_7:
        /*0028*/ 	.word	index@(_Z20convolutionColumnGPUPdS_iiiii)
        /*002c*/ 	.word	0x00000000


	//----- nvinfo : EIATTR_MIN_STACK_SIZE
	.align		4
.L_8:
        /*0030*/ 	.byte	0x04, 0x12
        /*0032*/ 	.short	(.L_10 - .L_9)
	.align		4
.L_9:
        /*0034*/ 	.word	index@(_Z20convolutionColumnGPUPdS_iiiii)
        /*0038*/ 	.word	0x00000000


	//----- nvinfo : EIATTR_MIN_STACK_SIZE
	.align		4
.L_10:
        /*003c*/ 	.byte	0x04, 0x12
        /*003e*/ 	.short	(.L_12 - .L_11)
	.align		4
.L_11:
        /*0040*/ 	.word	index@(_Z17convolutionRowGPUPdS_iiiiii)
        /*0044*/ 	.word	0x00000000
.L_12:


//--------------------- .nv.compat                --------------------------
	.section	.nv.compat,"",@"SHT_CUDA_COMPAT_INFO"
	.align	4
        /*0000*/ 	.byte	0x02, 0x09, 0x00, 0x00, 0x02, 0x02, 0x01, 0x00, 0x02, 0x05, 0x05, 0x00, 0x03, 0x07, 0x01, 0x01
        /*0010*/ 	.byte	0x02, 0x03, 0x00, 0x00, 0x02, 0x06, 0x01, 0x00, 0x04, 0x0b, 0x08, 0x00, 0x01, 0x00, 0x00, 0x00
        /*0020*/ 	.byte	0x00, 0x00, 0x00, 0x00


//--------------------- .nv.info._Z20convolutionColumnGPUPdS_iiiii --------------------------
	.section	.nv.info._Z20convolutionColumnGPUPdS_iiiii,"",@"SHT_CUDA_INFO"
	.sectionflags	@""
	.align	4


	//----- nvinfo : EIATTR_CUDA_API_VERSION
	.align		4
        /*0000*/ 	.byte	0x04, 0x37
        /*0002*/ 	.short	(.L_14 - .L_13)
.L_13:
        /*0004*/ 	.word	0x00000082


	//----- nvinfo : EIATTR_KPARAM_INFO
	.align		4
.L_14:
        /*0008*/ 	.byte	0x04, 0x17
        /*000a*/ 	.short	(.L_16 - .L_15)
.L_15:
        /*000c*/ 	.word	0x00000000
        /*0010*/ 	.short	0x0006
        /*0012*/ 	.short	0x0020
        /*0014*/ 	.byte	0x00, 0xf0, 0x11, 0x00


	//----- nvinfo : EIATTR_KPARAM_INFO
	.align		4
.L_16:
        /*0018*/ 	.byte	0x04, 0x17
        /*001a*/ 	.short	(.L_18 - .L_17)
.L_17:
        /*001c*/ 	.word	0x00000000
        /*0020*/ 	.short	0x0005
        /*0022*/ 	.short	0x001c
        /*0024*/ 	.byte	0x00, 0xf0, 0x11, 0x00


	//----- nvinfo : EIATTR_KPARAM_INFO
	.align		4
.L_18:
        /*0028*/ 	.byte	0x04, 0x17
        /*002a*/ 	.short	(.L_20 - .L_19)
.L_19:
        /*002c*/ 	.word	0x00000000
        /*0030*/ 	.short	0x0004
        /*0032*/ 	.short	0x0018
        /*0034*/ 	.byte	0x00, 0xf0, 0x11, 0x00


	//----- nvinfo : EIATTR_KPARAM_INFO
	.align		4
.L_20:
        /*0038*/ 	.byte	0x04, 0x17
        /*003a*/ 	.short	(.L_22 - .L_21)
.L_21:
        /*003c*/ 	.word	0x00000000
        /*0040*/ 	.short	0x0003
        /*0042*/ 	.short	0x0014
        /*0044*/ 	.byte	0x00, 0xf0, 0x11, 0x00


	//----- nvinfo : EIATTR_KPARAM_INFO
	.align		4
.L_22:
        /*0048*/ 	.byte	0x04, 0x17
        /*004a*/ 	.short	(.L_24 - .L_23)
.L_23:
        /*004c*/ 	.word	0x00000000
        /*0050*/ 	.short	0x0002
        /*0052*/ 	.short	0x0010
        /*0054*/ 	.byte	0x00, 0xf0, 0x11, 0x00


	//----- nvinfo : EIATTR_KPARAM_INFO
	.align		4
.L_24:
        /*0058*/ 	.byte	0x04, 0x17
        /*005a*/ 	.short	(.L_26 - .L_25)
.L_25:
        /*005c*/ 	.word	0x00000000
        /*0060*/ 	.short	0x0001
        /*0062*/ 	.short	0x0008
        /*0064*/ 	.byte	0x00, 0xf5, 0x21, 0x00


	//----- nvinfo : EIATTR_KPARAM_INFO
	.align		4
.L_26:
        /*0068*/ 	.byte	0x04, 0x17
        /*006a*/ 	.short	(.L_28 - .L_27)
.L_27:
        /*006c*/ 	.word	0x00000000
        /*0070*/ 	.short	0x0000
        /*0072*/ 	.short	0x0000
        /*0074*/ 	.byte	0x00, 0xf5, 0x21, 0x00


	//----- nvinfo : EIATTR_SPARSE_MMA_MASK
	.align		4
.L_28:
        /*0078*/ 	.byte	0x03, 0x50
        /*007a*/ 	.short	0x0000


	//----- nvinfo : EIATTR_MAXREG_COUNT
	.align		4
        /*007c*/ 	.byte	0x03, 0x1b
        /*007e*/ 	.short	0x00ff


	//----- nvinfo : EIATTR_NUM_BARRIERS
	.align		4
        /*0080*/ 	.byte	0x02, 0x4c
        /*0082*/ 	.byte	0x01
	.zero		1


	//----- nvinfo : EIATTR_MERCURY_ISA_VERSION
	.align		4
        /*0084*/ 	.byte	0x03, 0x5f
        /*0086*/ 	.short	0x0101


	//----- nvinfo : EIATTR_VRC_CTA_INIT_COUNT
	.align		4
        /*0088*/ 	.byte	0x02, 0x4a
	.zero		1
	.zero		1


	//----- nvinfo : EIATTR_EXIT_INSTR_OFFSETS
	.align		4
        /*008c*/ 	.byte	0x04, 0x1c
        /*008e*/ 	.short	(.L_30 - .L_29)


	//   ....[0]....
.L_29:
        /*0090*/ 	.word	0x00000910


	//----- nvinfo : EIATTR_CBANK_PARAM_SIZE
	.align		4
.L_30:
        /*0094*/ 	.byte	0x03, 0x19
        /*0096*/ 	.short	0x0024


	//----- nvinfo : EIATTR_PARAM_CBANK
	.align		4
        /*0098*/ 	.byte	0x04, 0x0a
        /*009a*/ 	.short	(.L_32 - .L_31)
	.align		4
.L_31:
        /*009c*/ 	.word	index@(.nv.constant0._Z20convolutionColumnGPUPdS_iiiii)
        /*00a0*/ 	.short	0x0380
        /*00a2*/ 	.short	0x0024


	//----- nvinfo : EIATTR_SW_WAR
	.align		4
.L_32:
        /*00a4*/ 	.byte	0x04, 0x36
        /*00a6*/ 	.short	(.L_34 - .L_33)
.L_33:
        /*00a8*/ 	.word	0x00000008
.L_34:


//--------------------- .nv.info._Z17convolutionRowGPUPdS_iiiiii --------------------------
	.section	.nv.info._Z17convolutionRowGPUPdS_iiiiii,"",@"SHT_CUDA_INFO"
	.sectionflags	@""
	.align	4


	//----- nvinfo : EIATTR_CUDA_API_VERSION
	.align		4
        /*0000*/ 	.byte	0x04, 0x37
        /*0002*/ 	.short	(.L_36 - .L_35)
.L_35:
        /*0004*/ 	.word	0x00000082


	//----- nvinfo : EIATTR_KPARAM_INFO
	.align		4
.L_36:
        /*0008*/ 	.byte	0x04, 0x17
        /*000a*/ 	.short	(.L_38 - .L_37)
.L_37:
        /*000c*/ 	.word	0x00000000
        /*0010*/ 	.short	0x0007
        /*0012*/ 	.short	0x0024
        /*0014*/ 	.byte	0x00, 0xf0, 0x11, 0x00


	//----- nvinfo : EIATTR_KPARAM_INFO
	.align		4
.L_38:
        /*0018*/ 	.byte	0x04, 0x17
        /*001a*/ 	.short	(.L_40 - .L_39)
.L_39:
        /*001c*/ 	.word	0x00000000
        /*0020*/ 	.short	0x0006
        /*0022*/ 	.short	0x0020
        /*0024*/ 	.byte	0x00, 0xf0, 0x11, 0x00


	//----- nvinfo : EIATTR_KPARAM_INFO
	.align		4
.L_40:
        /*0028*/ 	.byte	0x04, 0x17
        /*002a*/ 	.short	(.L_42 - .L_41)
.L_41:
        /*002c*/ 	.word	0x00000000
        /*0030*/ 	.short	0x0005
        /*0032*/ 	.short	0x001c
        /*0034*/ 	.byte	0x00, 0xf0, 0x11, 0x00


	//----- nvinfo : EIATTR_KPARAM_INFO
	.align		4
.L_42:
        /*0038*/ 	.byte	0x04, 0x17
        /*003a*/ 	.short	(.L_44 - .L_43)
.L_43:
        /*003c*/ 	.word	0x00000000
        /*0040*/ 	.short	0x0004
        /*0042*/ 	.short	0x0018
        /*0044*/ 	.byte	0x00, 0xf0, 0x11, 0x00


	//----- nvinfo : EIATTR_KPARAM_INFO
	.align		4
.L_44:
        /*0048*/ 	.byte	0x04, 0x17
        /*004a*/ 	.short	(.L_46 - .L_45)
.L_45:
        /*004c*/ 	.word	0x00000000
        /*0050*/ 	.short	0x0003
        /*0052*/ 	.short	0x0014
        /*0054*/ 	.byte	0x00, 0xf0, 0x11, 0x00


	//----- nvinfo : EIATTR_KPARAM_INFO
	.align		4
.L_46:
        /*0058*/ 	.byte	0x04, 0x17
        /*005a*/ 	.short	(.L_48 - .L_47)
.L_47:
        /*005c*/ 	.word	0x00000000
        /*0060*/ 	.short	0x0002
        /*0062*/ 	.short	0x0010
        /*0064*/ 	.byte	0x00, 0xf0, 0x11, 0x00


	//----- nvinfo : EIATTR_KPARAM_INFO
	.align		4
.L_48:
        /*0068*/ 	.byte	0x04, 0x17
        /*006a*/ 	.short	(.L_50 - .L_49)
.L_49:
        /*006c*/ 	.word	0x00000000
        /*0070*/ 	.short	0x0001
        /*0072*/ 	.short	0x0008
        /*0074*/ 	.byte	0x00, 0xf5, 0x21, 0x00


	//----- nvinfo : EIATTR_KPARAM_INFO
	.align		4
.L_50:
        /*0078*/ 	.byte	0x04, 0x17
        /*007a*/ 	.short	(.L_52 - .L_51)
.L_51:
        /*007c*/ 	.word	0x00000000
        /*0080*/ 	.short	0x0000
        /*0082*/ 	.short	0x0000
        /*0084*/ 	.byte	0x00, 0xf5, 0x21, 0x00


	//----- nvinfo : EIATTR_SPARSE_MMA_MASK
	.align		4
.L_52:
        /*0088*/ 	.byte	0x03, 0x50
        /*008a*/ 	.short	0x0000


	//----- nvinfo : EIATTR_MAXREG_COUNT
	.align		4
        /*008c*/ 	.byte	0x03, 0x1b
        /*008e*/ 	.short	0x00ff


	//----- nvinfo : EIATTR_NUM_BARRIERS
	.align		4
        /*0090*/ 	.byte	0x02, 0x4c
        /*0092*/ 	.byte	0x01
	.zero		1


	//----- nvinfo : EIATTR_MERCURY_ISA_VERSION
	.align		4
        /*0094*/ 	.byte	0x03, 0x5f
        /*0096*/ 	.short	0x0101


	//----- nvinfo : EIATTR_VRC_CTA_INIT_COUNT
	.align		4
        /*0098*/ 	.byte	0x02, 0x4a
	.zero		1
	.zero		1


	//----- nvinfo : EIATTR_EXIT_INSTR_OFFSETS
	.align		4
        /*009c*/ 	.byte	0x04, 0x1c
        /*009e*/ 	.short	(.L_54 - .L_53)


	//   ....[0]....
.L_53:
        /*00a0*/ 	.word	0x00000900


	//----- nvinfo : EIATTR_CBANK_PARAM_SIZE
	.align		4
.L_54:
        /*00a4*/ 	.byte	0x03, 0x19
        /*00a6*/ 	.short	0x0028


	//----- nvinfo : EIATTR_PARAM_CBANK
	.align		4
        /*00a8*/ 	.byte	0x04, 0x0a
        /*00aa*/ 	.short	(.L_56 - .L_55)
	.align		4
.L_55:
        /*00ac*/ 	.word	index@(.nv.constant0._Z17convolutionRowGPUPdS_iiiiii)
        /*00b0*/ 	.short	0x0380
        /*00b2*/ 	.short	0x0028


	//----- nvinfo : EIATTR_SW_WAR
	.align		4
.L_56:
        /*00b4*/ 	.byte	0x04, 0x36
        /*00b6*/ 	.short	(.L_58 - .L_57)
.L_57:
        /*00b8*/ 	.word	0x00000008
.L_58:


//--------------------- .nv.callgraph             --------------------------
	.section	.nv.callgraph,"",@"SHT_CUDA_CALLGRAPH"
	.align	4
	.sectionentsize	8
	.align		4
        /*0000*/ 	.word	0x00000000
	.align		4
        /*0004*/ 	.word	0xffffffff
	.align		4
        /*0008*/ 	.word	0x00000000
	.align		4
        /*000c*/ 	.word	0xfffffffe
	.align		4
        /*0010*/ 	.word	0x00000000
	.align		4
        /*0014*/ 	.word	0xfffffffd
	.align		4
        /*0018*/ 	.word	0x00000000
	.align		4
        /*001c*/ 	.word	0xfffffffc


//--------------------- .nv.constant3             --------------------------
	.section	.nv.constant3,"a",@progbits
	.align	8
.nv.constant3:
	.type		c_Filter,@object
	.size		c_Filter,(.L_0 - c_Filter)
c_Filter:
	.zero		65536
.L_0:


//--------------------- .text._Z20convolutionColumnGPUPdS_iiiii --------------------------
	.section	.text._Z20convolutionColumnGPUPdS_iiiii,"ax",@progbits
	.align	128
        .global         _Z20convolutionColumnGPUPdS_iiiii
        .type           _Z20convolutionColumnGPUPdS_iiiii,@function
        .size           _Z20convolutionColumnGPUPdS_iiiii,(.L_x_12 - _Z20convolutionColumnGPUPdS_iiiii)
        .other          _Z20convolutionColumnGPUPdS_iiiii,@"STO_CUDA_ENTRY STV_DEFAULT"
_Z20convolutionColumnGPUPdS_iiiii:
.text._Z20convolutionColumnGPUPdS_iiiii:
[----:B------:R-:W-:Y:S01]  /*0000*/  LDC R1, c[0x0][0x37c] ;  /* 0x0000df00ff017b82 */ /* 0x000fe20000000800 */
[----:B------:R-:W0:Y:S07]  /*0010*/  S2R R9, SR_TID.Y ;  /* 0x0000000000097919 */ /* 0x000e2e0000002200 */
[----:B------:R-:W0:Y:S01]  /*0020*/  LDC R0, c[0x0][0x3a0] ;  /* 0x0000e800ff007b82 */ /* 0x000e220000000800 */
[----:B------:R-:W1:Y:S01]  /*0030*/  LDCU UR8, c[0x0][0x39c] ;  /* 0x00007380ff0877ac */ /* 0x000e620008000800 */
[----:B------:R-:W2:Y:S06]  /*0040*/  S2R R2, SR_TID.X ;  /* 0x0000000000027919 */ /* 0x000eac0000002100 */
[----:B------:R-:W3:Y:S08]  /*0050*/  S2UR UR4, SR_CTAID.Y ;  /* 0x00000000000479c3 */ /* 0x000ef00000002600 */
[----:B------:R-:W2:Y:S01]  /*0060*/  LDC R11, c[0x0][0x360] ;  /* 0x0000d800ff0b7b82 */ /* 0x000ea20000000800 */
[----:B------:R-:W3:Y:S07]  /*0070*/  LDCU UR5, c[0x0][0x364] ;  /* 0x00006c80ff0577ac */ /* 0x000eee0008000800 */
[----:B------:R-:W2:Y:S01]  /*0080*/  S2UR UR6, SR_CTAID.X ;  /* 0x00000000000679c3 */ /* 0x000ea20000002500 */
[----:B0-----:R-:W-:-:S07]  /*0090*/  IMAD.IADD R3, R9, 0x1, R0 ;  /* 0x0000000109037824 */ /* 0x001fce00078e0200 */
[----:B------:R-:W0:Y:S01]  /*00a0*/  LDC.64 R6, c[0x0][0x388] ;  /* 0x0000e200ff067b82 */ /* 0x000e220000000a00 */
[----:B------:R-:W-:Y:S01]  /*00b0*/  ISETP.GE.AND P0, PT, R9, R0, PT ;  /* 0x000000000900720c */ /* 0x000fe20003f06270 */
[----:B---3--:R-:W-:Y:S01]  /*00c0*/  UIMAD UR4, UR4, UR5, URZ ;  /* 0x00000005040472a4 */ /* 0x008fe2000f8e02ff */
[----:B------:R-:W-:-:S05]  /*00d0*/  ISETP.GE.AND P1, PT, R3, 0x20, PT ;  /* 0x000000200300780c */ /* 0x000fca0003f26270 */
[----:B------:R-:W-:Y:S02]  /*00e0*/  VIADD R5, R9, UR4 ;  /* 0x0000000409057c36 */ /* 0x000fe40008000000 */
[----:B------:R-:W-:Y:S02]  /*00f0*/  VIADD R10, R3, UR4 ;  /* 0x00000004030a7c36 */ /* 0x000fe40008000000 */
[----:B--2---:R-:W-:-:S04]  /*0100*/  IMAD R4, R11, UR6, R2 ;  /* 0x000000060b047c24 */ /* 0x004fc8000f8e0202 */
[----:B------:R-:W2:Y:S01]  /*0110*/  @P1 LDC R17, c[0x0][0x39c] ;  /* 0x0000e700ff111b82 */ /* 0x000ea20000000800 */
[----:B------:R-:W3:Y:S01]  /*0120*/  LDCU.64 UR6, c[0x0][0x358] ;  /* 0x00006b00ff0677ac */ /* 0x000ee20008000a00 */
[----:B------:R-:W-:Y:S02]  /*0130*/  @P1 IMAD R8, R0, 0x2, R5 ;  /* 0x0000000200081824 */ /* 0x000fe400078e0205 */
[----:B-1----:R-:W-:Y:S01]  /*0140*/  @!P0 IMAD R11, R5, UR8, R4 ;  /* 0x00000008050b8c24 */ /* 0x002fe2000f8e0204 */
[----:B------:R-:W-:-:S04]  /*0150*/  IADD3 R13, PT, PT, R4, R0, RZ ;  /* 0x00000000040d7210 */ /* 0x000fc80007ffe0ff */
[----:B------:R-:W-:-:S05]  /*0160*/  @!P0 IADD3 R11, PT, PT, R11, R0, RZ ;  /* 0x000000000b0b8210 */ /* 0x000fca0007ffe0ff */
[----:B0-----:R-:W-:-:S04]  /*0170*/  @!P0 IMAD.WIDE R14, R11, 0x8, R6 ;  /* 0x000000080b0e8825 */ /* 0x001fc800078e0206 */
[--C-:B--2---:R-:W-:Y:S02]  /*0180*/  @P1 IMAD R17, R8, R17, R13.reuse ;  /* 0x0000001108111224 */ /* 0x104fe400078e020d */
[----:B------:R-:W-:Y:S02]  /*0190*/  IMAD R13, R10, UR8, R13 ;  /* 0x000000080a0d7c24 */ /* 0x000fe4000f8e020d */
[----:B------:R-:W-:-:S04]  /*01a0*/  @P1 IMAD.WIDE R10, R17, 0x8, R6 ;  /* 0x00000008110a1825 */ /* 0x000fc800078e0206 */
[----:B------:R-:W-:Y:S02]  /*01b0*/  IMAD.WIDE R12, R13, 0x8, R6 ;  /* 0x000000080d0c7825 */ /* 0x000fe400078e0206 */
[----:B---3--:R0:W2:Y:S04]  /*01c0*/  @!P0 LDG.E.64 R6, desc[UR6][R14.64] ;  /* 0x000000060e068981 */ /* 0x0080a8000c1e1b00 */
[----:B------:R-:W3:Y:S04]  /*01d0*/  @P1 LDG.E.64 R10, desc[UR6][R10.64] ;  /* 0x000000060a0a1981 */ /* 0x000ee8000c1e1b00 */
[----:B------:R-:W4:Y:S01]  /*01e0*/  LDG.E.64 R12, desc[UR6][R12.64] ;  /* 0x000000060c0c7981 */ /* 0x000f22000c1e1b00 */
[----:B------:R-:W1:Y:S01]  /*01f0*/  S2UR UR5, SR_CgaCtaId ;  /* 0x00000000000579c3 */ /* 0x000e620000008800 */
[----:B------:R-:W-:Y:S01]  /*0200*/  @P1 MOV R8, 0x400 ;  /* 0x0000040000081802 */ /* 0x000fe20000000f00 */
[----:B------:R-:W-:Y:S01]  /*0210*/  UMOV UR4, 0x400 ;  /* 0x0000040000047882 */ /* 0x000fe20000000000 */
[----:B------:R-:W5:Y:S01]  /*0220*/  @P1 S2R R19, SR_CgaCtaId ;  /* 0x0000000000131919 */ /* 0x000f620000008800 */
[----:B------:R-:W-:-:S02]  /*0230*/  @P1 IMAD R17, R9, 0x20, R2 ;  /* 0x0000002009111824 */ /* 0x000fc400078e0202 */
[----:B------:R-:W-:-:S03]  /*0240*/  IMAD R16, R3, 0x20, R2 ;  /* 0x0000002003107824 */ /* 0x000fc600078e0202 */
[----:B0-----:R-:W-:Y:S01]  /*0250*/  @P1 LEA R14, R0, R17, 0x6 ;  /* 0x00000011000e1211 */ /* 0x001fe200078e30ff */
[----:B-1----:R-:W-:-:S06]  /*0260*/  ULEA UR4, UR5, UR4, 0x18 ;  /* 0x0000000405047291 */ /* 0x002fcc000f8ec0ff */
[----:B------:R-:W-:Y:S02]  /*0270*/  LEA R21, R16, UR4, 0x3 ;  /* 0x0000000410157c11 */ /* 0x000fe4000f8e18ff */
[----:B------:R-:W-:Y:S02]  /*0280*/  CS2R R16, SRZ ;  /* 0x0000000000107805 */ /* 0x000fe4000001ff00 */
[----:B-----5:R-:W-:Y:S01]  /*0290*/  @P1 LEA R19, R19, R8, 0x18 ;  /* 0x0000000813131211 */ /* 0x020fe200078ec0ff */
[----:B------:R-:W-:-:S04]  /*02a0*/  @!P0 IMAD R8, R9, 0x20, R2 ;  /* 0x0000002009088824 */ /* 0x000fc800078e0202 */
[----:B------:R-:W-:Y:S01]  /*02b0*/  @P1 IMAD R19, R14, 0x8, R19 ;  /* 0x000000080e131824 */ /* 0x000fe200078e0213 */
[----:B------:R-:W-:-:S05]  /*02c0*/  @!P0 LEA R15, R8, UR4, 0x3 ;  /* 0x00000004080f8c11 */ /* 0x000fca000f8e18ff */
[----:B--2---:R0:W-:Y:S01]  /*02d0*/  @!P0 STS.64 [R15], R6 ;  /* 0x000000060f008388 */ /* 0x0041e20000000a00 */
[----:B------:R-:W-:-:S03]  /*02e0*/  ISETP.GE.AND P0, PT, R0, RZ, PT ;  /* 0x000000ff0000720c */ /* 0x000fc60003f06270 */
[----:B---3--:R0:W-:Y:S04]  /*02f0*/  @P1 STS.64 [R19], R10 ;  /* 0x0000000a13001388 */ /* 0x0081e80000000a00 */
[----:B----4-:R0:W-:Y:S01]  /*0300*/  STS.64 [R21], R12 ;  /* 0x0000000c15007388 */ /* 0x0101e20000000a00 */
[----:B------:R-:W-:Y:S06]  /*0310*/  BAR.SYNC.DEFER_BLOCKING 0x0 ;  /* 0x0000000000007b1d */ /* 0x000fec0000010000 */
[----:B------:R-:W-:Y:S05]  /*0320*/  @!P0 BRA `(.L_x_0) ;  /* 0x0000000400588947 */ /* 0x000fea0003800000 */
[C---:B------:R-:W-:Y:S02]  /*0330*/  ISETP.GE.U32.AND P2, PT, R0.reuse, 0x4, PT ;  /* 0x000000040000780c */ /* 0x040fe40003f46070 */
[----:B------:R-:W-:Y:S02]  /*0340*/  CS2R R16, SRZ ;  /* 0x0000000000107805 */ /* 0x000fe4000001ff00 */
[C---:B0-----:R-:W-:Y:S02]  /*0350*/  SHF.L.U32 R6, R0.reuse, 0x1, RZ ;  /* 0x0000000100067819 */ /* 0x041fe400000006ff */
[----:B------:R-:W-:Y:S02]  /*0360*/  LOP3.LUT R8, R0, 0x1, RZ, 0xc0, !PT ;  /* 0x0000000100087812 */ /* 0x000fe400078ec0ff */
[----:B------:R-:W-:Y:S02]  /*0370*/  LOP3.LUT R7, R6, 0x6, RZ, 0xc0, !PT ;  /* 0x0000000606077812 */ /* 0x000fe400078ec0ff */
[----:B------:R-:W-:-:S02]  /*0380*/  ISETP.NE.U32.AND P0, PT, R8, 0x1, PT ;  /* 0x000000010800780c */ /* 0x000fc40003f05070 */
[----:B------:R-:W-:Y:S01]  /*0390*/  ISETP.GE.U32.AND P1, PT, R7, 0x3, PT ;  /* 0x000000030700780c */ /* 0x000fe20003f26070 */
[----:B------:R-:W-:Y:S01]  /*03a0*/  IMAD.MOV R7, RZ, RZ, -R0 ;  /* 0x000000ffff077224 */ /* 0x000fe200078e0a00 */
[----:B------:R-:W-:Y:S11]  /*03b0*/  @!P2 BRA `(.L_x_1) ;  /* 0x000000000094a947 */ /* 0x000ff60003800000 */
[----:B------:R-:W-:Y:S01]  /*03c0*/  IMAD R24, R9, 0x20, R2 ;  /* 0x0000002009187824 */ /* 0x000fe200078e0202 */
[----:B------:R-:W-:Y:S02]  /*03d0*/  LOP3.LUT R25, R6, 0xfffffff8, RZ, 0xc0, !PT ;  /* 0xfffffff806197812 */ /* 0x000fe400078ec0ff */
[----:B------:R-:W-:Y:S02]  /*03e0*/  CS2R R16, SRZ ;  /* 0x0000000000107805 */ /* 0x000fe4000001ff00 */
[----:B------:R-:W-:Y:S02]  /*03f0*/  LEA R24, R24, UR4, 0x3 ;  /* 0x0000000418187c11 */ /* 0x000fe4000f8e18ff */
[----:B------:R-:W-:-:S03]  /*0400*/  IADD3 R25, PT, PT, -R25, RZ, RZ ;  /* 0x000000ff19197210 */ /* 0x000fc60007ffe1ff */
[----:B------:R-:W-:-:S07]  /*0410*/  VIADD R24, R24, 0x400 ;  /* 0x0000040018187836 */ /* 0x000fce0000000000 */
.L_x_2:
[----:B------:R-:W0:Y:S01]  /*0420*/  LDS.64 R8, [R24+-0x400] ;  /* 0xfffc000018087984 */ /* 0x000e220000000a00 */
[C---:B------:R-:W-:Y:S01]  /*0430*/  IMAD.SHL.U32 R26, R6.reuse, 0x8, RZ ;  /* 0x00000008061a7824 */ /* 0x040fe200078e00ff */
[----:B------:R-:W-:Y:S01]  /*0440*/  IADD3 R25, PT, PT, R25, 0x8, RZ ;  /* 0x0000000819197810 */ /* 0x000fe20007ffe0ff */
[----:B------:R-:W-:Y:S01]  /*0450*/  VIADD R7, R7, 0x8 ;  /* 0x0000000807077836 */ /* 0x000fe20000000000 */
[----:B------:R-:W1:Y:S01]  /*0460*/  LDS.64 R20, [R24+-0x300] ;  /* 0xfffd000018147984 */ /* 0x000e620000000a00 */
[----:B------:R-:W0:Y:S01]  /*0470*/  LDC.64 R22, c[0x3][R26] ;  /* 0x00c000001a167b82 */ /* 0x000e220000000a00 */
[----:B------:R-:W-:Y:S01]  /*0480*/  ISETP.NE.AND P2, PT, R25, RZ, PT ;  /* 0x000000ff1900720c */ /* 0x000fe20003f45270 */
[----:B------:R-:W-:Y:S01]  /*0490*/  VIADD R6, R6, 0xfffffff8 ;  /* 0xfffffff806067836 */ /* 0x000fe20000000000 */
[----:B------:R-:W2:Y:S04]  /*04a0*/  LDS.64 R14, [R24+-0x200] ;  /* 0xfffe0000180e7984 */ /* 0x000ea80000000a00 */
[----:B------:R-:W3:Y:S01]  /*04b0*/  LDS.64 R18, [R24+-0x100] ;  /* 0xffff000018127984 */ /* 0x000ee20000000a00 */
[----:B------:R-:W1:Y:S08]  /*04c0*/  LDC.64 R10, c[0x3][R26+-0x8] ;  /* 0x00fffe001a0a7b82 */ /* 0x000e700000000a00 */
[----:B------:R-:W2:Y:S01]  /*04d0*/  LDC.64 R12, c[0x3][R26+-0x10] ;  /* 0x00fffc001a0c7b82 */ /* 0x000ea20000000a00 */
[----:B0-----:R-:W-:-:S07]  /*04e0*/  DFMA R22, R8, R22, R16 ;  /* 0x000000160816722b */ /* 0x001fce0000000010 */
[----:B------:R-:W3:Y:S01]  /*04f0*/  LDC.64 R16, c[0x3][R26+-0x18] ;  /* 0x00fffa001a107b82 */ /* 0x000ee20000000a00 */
[----:B------:R-:W0:Y:S01]  /*0500*/  LDS.64 R8, [R24] ;  /* 0x0000000018087984 */ /* 0x000e220000000a00 */
[----:B-1----:R-:W-:-:S03]  /*0510*/  DFMA R20, R20, R10, R22 ;  /* 0x0000000a1414722b */ /* 0x002fc60000000016 */
[----:B------:R-:W1:Y:S03]  /*0520*/  LDS.64 R10, [R24+0x100] ;  /* 0x00010000180a7984 */ /* 0x000e660000000a00 */
[----:B------:R-:W4:Y:S02]  /*0530*/  LDC.64 R22, c[0x3][R26+-0x30] ;  /* 0x00fff4001a167b82 */ /* 0x000f240000000a00 */
[----:B--2---:R-:W-:Y:S01]  /*0540*/  DFMA R20, R14, R12, R20 ;  /* 0x0000000c0e14722b */ /* 0x004fe20000000014 */
[----:B------:R-:W4:Y:S05]  /*0550*/  LDS.64 R14, [R24+0x200] ;  /* 0x00020000180e7984 */ /* 0x000f2a0000000a00 */
[----:B------:R-:W0:Y:S02]  /*0560*/  LDC.64 R12, c[0x3][R26+-0x20] ;  /* 0x00fff8001a0c7b82 */ /* 0x000e240000000a00 */
[----:B---3--:R-:W-:Y:S01]  /*0570*/  DFMA R16, R18, R16, R20 ;  /* 0x000000101210722b */ /* 0x008fe20000000014 */
[----:B------:R2:W3:Y:S05]  /*0580*/  LDS.64 R18, [R24+0x300] ;  /* 0x0003000018127984 */ /* 0x0004ea0000000a00 */
[----:B------:R-:W1:Y:S01]  /*0590*/  LDC.64 R20, c[0x3][R26+-0x28] ;  /* 0x00fff6001a147b82 */ /* 0x000e620000000a00 */
[----:B--2---:R-:W-:Y:S01]  /*05a0*/  IADD3 R24, PT, PT, R24, 0x800, RZ ;  /* 0x0000080018187810 */ /* 0x004fe20007ffe0ff */
[----:B0-----:R-:W-:-:S06]  /*05b0*/  DFMA R8, R8, R12, R16 ;  /* 0x0000000c0808722b */ /* 0x001fcc0000000010 */
[----:B------:R-:W3:Y:S02]  /*05c0*/  LDC.64 R16, c[0x3][R26+-0x38] ;  /* 0x00fff2001a107b82 */ /* 0x000ee40000000a00 */
[----:B-1----:R-:W-:-:S08]  /*05d0*/  DFMA R8, R10, R20, R8 ;  /* 0x000000140a08722b */ /* 0x002fd00000000008 */
[----:B----4-:R-:W-:-:S08]  /*05e0*/  DFMA R8, R14, R22, R8 ;  /* 0x000000160e08722b */ /* 0x010fd00000000008 */
[----:B---3--:R-:W-:Y:S01]  /*05f0*/  DFMA R16, R18, R16, R8 ;  /* 0x000000101210722b */ /* 0x008fe20000000008 */
[----:B------:R-:W-:Y:S10]  /*0600*/  @P2 BRA `(.L_x_2) ;  /* 0xfffffffc00842947 */ /* 0x000ff4000383ffff */
.L_x_1:
[----:B------:R-:W-:Y:S05]  /*0610*/  @!P1 BRA `(.L_x_3) ;  /* 0x0000000000489947 */ /* 0x000fea0003800000 */
[----:B------:R-:W-:Y:S01]  /*0620*/  IMAD.IADD R9, R3, 0x1, R7 ;  /* 0x0000000103097824 */ /* 0x000fe200078e0207 */
[C---:B------:R-:W-:Y:S01]  /*0630*/  IADD3 R10, PT, PT, -R7.reuse, R0, RZ ;  /* 0x00000000070a7210 */ /* 0x040fe20007ffe1ff */
[----:B------:R-:W-:Y:S02]  /*0640*/  VIADD R7, R7, 0x4 ;  /* 0x0000000407077836 */ /* 0x000fe40000000000 */
[----:B------:R-:W-:Y:S02]  /*0650*/  IMAD R9, R9, 0x20, R2 ;  /* 0x0000002009097824 */ /* 0x000fe400078e0202 */
[----:B------:R-:W-:-:S03]  /*0660*/  IMAD.SHL.U32 R24, R10, 0x8, RZ ;  /* 0x000000080a187824 */ /* 0x000fc600078e00ff */
[----:B------:R-:W-:Y:S01]  /*0670*/  LEA R6, R9, UR4, 0x3 ;  /* 0x0000000409067c11 */ /* 0x000fe2000f8e18ff */
[----:B------:R-:W0:Y:S04]  /*0680*/  LDC.64 R22, c[0x3][R24] ;  /* 0x00c0000018167b82 */ /* 0x000e280000000a00 */
[----:B------:R-:W0:Y:S04]  /*0690*/  LDS.64 R20, [R6] ;  /* 0x0000000006147984 */ /* 0x000e280000000a00 */
[----:B------:R-:W1:Y:S01]  /*06a0*/  LDS.64 R8, [R6+0x100] ;  /* 0x0001000006087984 */ /* 0x000e620000000a00 */
[----:B------:R-:W1:Y:S03]  /*06b0*/  LDC.64 R12, c[0x3][R24+-0x8] ;  /* 0x00fffe00180c7b82 */ /* 0x000e660000000a00 */
[----:B------:R-:W2:Y:S04]  /*06c0*/  LDS.64 R10, [R6+0x200] ;  /* 0x00020000060a7984 */ /* 0x000ea80000000a00 */
[----:B------:R-:W3:Y:S01]  /*06d0*/  LDS.64 R14, [R6+0x300] ;  /* 0x00030000060e7984 */ /* 0x000ee20000000a00 */
[----:B------:R-:W2:Y:S01]  /*06e0*/  LDC.64 R18, c[0x3][R24+-0x10] ;  /* 0x00fffc0018127b82 */ /* 0x000ea20000000a00 */
[----:B0-----:R-:W-:-:S07]  /*06f0*/  DFMA R20, R20, R22, R16 ;  /* 0x000000161414722b */ /* 0x001fce0000000010 */
[----:B------:R-:W3:Y:S01]  /*0700*/  LDC.64 R16, c[0x3][R24+-0x18] ;  /* 0x00fffa0018107b82 */ /* 0x000ee20000000a00 */
[----:B-1----:R-:W-:-:S08]  /*0710*/  DFMA R8, R8, R12, R20 ;  /* 0x0000000c0808722b */ /* 0x002fd00000000014 */
[----:B--2---:R-:W-:-:S08]  /*0720*/  DFMA R8, R10, R18, R8 ;  /* 0x000000120a08722b */ /* 0x004fd00000000008 */
[----:B---3--:R-:W-:-:S11]  /*0730*/  DFMA R16, R14, R16, R8 ;  /* 0x000000100e10722b */ /* 0x008fd60000000008 */
.L_x_3:
[----:B------:R-:W-:Y:S05]  /*0740*/  @P0 BRA `(.L_x_4) ;  /* 0x0000000000300947 */ /* 0x000fea0003800000 */
[----:B------:R-:W-:Y:S02]  /*0750*/  IADD3 R9, PT, PT, R3, R7, RZ ;  /* 0x0000000703097210 */ /* 0x000fe40007ffe0ff */
[C---:B------:R-:W-:Y:S02]  /*0760*/  IADD3 R10, PT, PT, -R7.reuse, R0, RZ ;  /* 0x00000000070a7210 */ /* 0x040fe40007ffe1ff */
[----:B------:R-:W-:Y:S01]  /*0770*/  IADD3 R7, PT, PT, R7, 0x2, RZ ;  /* 0x0000000207077810 */ /* 0x000fe20007ffe0ff */
[----:B------:R-:W-:Y:S02]  /*0780*/  IMAD R9, R9, 0x20, R2 ;  /* 0x0000002009097824 */ /* 0x000fe400078e0202 */
[----:B------:R-:W-:-:S03]  /*0790*/  IMAD.SHL.U32 R18, R10, 0x8, RZ ;  /* 0x000000080a127824 */ /* 0x000fc600078e00ff */
[----:B------:R-:W-:Y:S01]  /*07a0*/  LEA R6, R9, UR4, 0x3 ;  /* 0x0000000409067c11 */ /* 0x000fe2000f8e18ff */
[----:B------:R-:W0:Y:S04]  /*07b0*/  LDC.64 R10, c[0x3][R18] ;  /* 0x00c00000120a7b82 */ /* 0x000e280000000a00 */
[----:B------:R-:W0:Y:S04]  /*07c0*/  LDS.64 R8, [R6] ;  /* 0x0000000006087984 */ /* 0x000e280000000a00 */
[----:B------:R-:W1:Y:S01]  /*07d0*/  LDS.64 R12, [R6+0x100] ;  /* 0x00010000060c7984 */ /* 0x000e620000000a00 */
[----:B------:R-:W1:Y:S01]  /*07e0*/  LDC.64 R14, c[0x3][R18+-0x8] ;  /* 0x00fffe00120e7b82 */ /* 0x000e620000000a00 */
[----:B0-----:R-:W-:-:S08]  /*07f0*/  DFMA R8, R8, R10, R16 ;  /* 0x0000000a0808722b */ /* 0x001fd00000000010 */
[----:B-1----:R-:W-:-:S11]  /*0800*/  DFMA R16, R12, R14, R8 ;  /* 0x0000000e0c10722b */ /* 0x002fd60000000008 */
.L_x_4:
[--C-:B------:R-:W-:Y:S02]  /*0810*/  IMAD.IADD R3, R3, 0x1, R7.reuse ;  /* 0x0000000103037824 */ /* 0x100fe400078e0207 */
[----:B------:R-:W-:-:S03]  /*0820*/  IMAD.IADD R0, R0, 0x1, -R7 ;  /* 0x0000000100007824 */ /* 0x000fc600078e0a07 */
[----:B------:R-:W-:Y:S02]  /*0830*/  LEA R3, R3, R2, 0x5 ;  /* 0x0000000203037211 */ /* 0x000fe400078e28ff */
[----:B------:R-:W-:Y:S02]  /*0840*/  SHF.L.U32 R0, R0, 0x3, RZ ;  /* 0x0000000300007819 */ /* 0x000fe400000006ff */
[----:B------:R-:W-:Y:S02]  /*0850*/  LEA R3, R3, UR4, 0x3 ;  /* 0x0000000403037c11 */ /* 0x000fe4000f8e18ff */
[----:B------:R-:W0:Y:S04]  /*0860*/  LDC.64 R6, c[0x3][R0] ;  /* 0x00c0000000067b82 */ /* 0x000e280000000a00 */
[----:B------:R-:W0:Y:S02]  /*0870*/  LDS.64 R2, [R3] ;  /* 0x0000000003027984 */ /* 0x000e240000000a00 */
[----:B0-----:R-:W-:-:S11]  /*0880*/  DFMA R16, R2, R6, R16 ;  /* 0x000000060210722b */ /* 0x001fd60000000010 */
.L_x_0:
[----:B------:R-:W1:Y:S01]  /*0890*/  LDCU.64 UR4, c[0x0][0x390] ;  /* 0x00007200ff0477ac */ /* 0x000e620008000a00 */
[----:B------:R-:W2:Y:S01]  /*08a0*/  LDC.64 R2, c[0x0][0x380] ;  /* 0x0000e000ff027b82 */ /* 0x000ea20000000a00 */
[----:B------:R-:W3:Y:S01]  /*08b0*/  LDCU UR8, c[0x0][0x398] ;  /* 0x00007300ff0877ac */ /* 0x000ee20008000800 */
[----:B-1----:R-:W-:Y:S01]  /*08c0*/  IADD3 R4, PT, PT, R4, UR5, RZ ;  /* 0x0000000504047c10 */ /* 0x002fe2000fffe0ff */
[----:B------:R-:W-:-:S04]  /*08d0*/  VIADD R5, R5, UR4 ;  /* 0x0000000405057c36 */ /* 0x000fc80008000000 */
[----:B---3--:R-:W-:-:S04]  /*08e0*/  IMAD R5, R5, UR8, R4 ;  /* 0x0000000805057c24 */ /* 0x008fc8000f8e0204 */
[----:B--2---:R-:W-:-:S05]  /*08f0*/  IMAD.WIDE R2, R5, 0x8, R2 ;  /* 0x0000000805027825 */ /* 0x004fca00078e0202 */
[----:B------:R-:W-:Y:S01]  /*0900*/  STG.E.64 desc[UR6][R2.64], R16 ;  /* 0x0000001002007986 */ /* 0x000fe2000c101b06 */
[----:B------:R-:W-:Y:S05]  /*0910*/  EXIT ;  /* 0x000000000000794d */ /* 0x000fea0003800000 */
.L_x_5:
[----:B------:R-:W-:-:S00]  /*0920*/  BRA `(.L_x_5) ;  /* 0xfffffffc00fc7947 */ /* 0x000fc0000383ffff */
[----:B------:R-:W-:-:S00]  /*0930*/  NOP ;  /* 0x0000000000007918 */ /* 0x000fc00000000000 */
        /* <DEDUP_REMOVED lines=12> */
.L_x_12:


//--------------------- .text._Z17convolutionRowGPUPdS_iiiiii --------------------------
	.section	.text._Z17convolutionRowGPUPdS_iiiiii,"ax",@progbits
	.align	128
        .global         _Z17convolutionRowGPUPdS_iiiiii
        .type           _Z17convolutionRowGPUPdS_iiiiii,@function
        .size           _Z17convolutionRowGPUPdS_iiiiii,(.L_x_13 - _Z17convolutionRowGPUPdS_iiiiii)
        .other          _Z17convolutionRowGPUPdS_iiiiii,@"STO_CUDA_ENTRY STV_DEFAULT"
_Z17convolutionRowGPUPdS_iiiiii:
.text._Z17convolutionRowGPUPdS_iiiiii:
[----:B------:R-:W-:Y:S01]  /*0000*/  LDC R1, c[0x0][0x37c] ;  /* 0x0000df00ff017b82 */ /* 0x000fe20000000800 */
[----:B------:R-:W0:Y:S07]  /*0010*/  S2R R9, SR_TID.X ;  /* 0x0000000000097919 */ /* 0x000e2e0000002100 */
[----:B------:R-:W0:Y:S01]  /*0020*/  LDC R0, c[0x0][0x3a4] ;  /* 0x0000e900ff007b82 */ /* 0x000e220000000800 */
[----:B------:R-:W1:Y:S01]  /*0030*/  LDCU UR5, c[0x0][0x360] ;  /* 0x00006c00ff0577ac */ /* 0x000e620008000800 */
[----:B------:R-:W2:Y:S01]  /*0040*/  S2R R2, SR_TID.Y ;  /* 0x0000000000027919 */ /* 0x000ea20000002200 */
[----:B------:R-:W3:Y:S05]  /*0050*/  LDCU UR8, c[0x0][0x39c] ;  /* 0x00007380ff0877ac */ /* 0x000eea0008000800 */
[----:B------:R-:W1:Y:S08]  /*0060*/  S2UR UR4, SR_CTAID.X ;  /* 0x00000000000479c3 */ /* 0x000e700000002500 */
[----:B------:R-:W2:Y:S08]  /*0070*/  S2UR UR6, SR_CTAID.Y ;  /* 0x00000000000679c3 */ /* 0x000eb00000002600 */
[----:B------:R-:W2:Y:S01]  /*0080*/  LDC R3, c[0x0][0x364] ;  /* 0x0000d900ff037b82 */ /* 0x000ea20000000800 */
[----:B0-----:R-:W-:-:S07]  /*0090*/  IMAD.IADD R15, R9, 0x1, R0 ;  /* 0x00000001090f7824 */ /* 0x001fce00078e0200 */
[----:B------:R-:W0:Y:S01]  /*00a0*/  LDC.64 R6, c[0x0][0x388] ;  /* 0x0000e200ff067b82 */ /* 0x000e220000000a00 */
[----:B------:R-:W-:Y:S01]  /*00b0*/  ISETP.GE.AND P0, PT, R9, R0, PT ;  /* 0x000000000900720c */ /* 0x000fe20003f06270 */
[----:B-1----:R-:W-:Y:S01]  /*00c0*/  UIMAD UR4, UR4, UR5, URZ ;  /* 0x00000005040472a4 */ /* 0x002fe2000f8e02ff */
[----:B------:R-:W-:-:S05]  /*00d0*/  ISETP.GE.AND P1, PT, R15, 0x20, PT ;  /* 0x000000200f00780c */ /* 0x000fca0003f26270 */
[----:B------:R-:W-:Y:S02]  /*00e0*/  VIADD R5, R9, UR4 ;  /* 0x0000000409057c36 */ /* 0x000fe40008000000 */
[----:B------:R-:W-:Y:S02]  /*00f0*/  VIADD R13, R15, UR4 ;  /* 0x000000040f0d7c36 */ /* 0x000fe40008000000 */
[----:B--2---:R-:W-:-:S04]  /*0100*/  IMAD R3, R3, UR6, R2 ;  /* 0x0000000603037c24 */ /* 0x004fc8000f8e0202 */
[----:B------:R-:W1:Y:S01]  /*0110*/  @P1 LDC R8, c[0x0][0x39c] ;  /* 0x0000e700ff081b82 */ /* 0x000e620000000800 */
[----:B------:R-:W2:Y:S01]  /*0120*/  LDCU.64 UR6, c[0x0][0x358] ;  /* 0x00006b00ff0677ac */ /* 0x000ea20008000a00 */
[----:B------:R-:W-:Y:S01]  /*0130*/  @P1 IMAD R11, R0, 0x2, R5 ;  /* 0x00000002000b1824 */ /* 0x000fe200078e0205 */
[----:B------:R-:W-:-:S05]  /*0140*/  IADD3 R4, PT, PT, R3, R0, RZ ;  /* 0x0000000003047210 */ /* 0x000fca0007ffe0ff */
[C---:B---3--:R-:W-:Y:S02]  /*0150*/  @!P0 IMAD R17, R4.reuse, UR8, R5 ;  /* 0x0000000804118c24 */ /* 0x048fe4000f8e0205 */
[----:B------:R-:W-:Y:S02]  /*0160*/  IMAD R13, R4, UR8, R13 ;  /* 0x00000008040d7c24 */ /* 0x000fe4000f8e020d */
[----:B0-----:R-:W-:-:S04]  /*0170*/  @!P0 IMAD.WIDE R16, R17, 0x8, R6 ;  /* 0x0000000811108825 */ /* 0x001fc800078e0206 */
[----:B------:R-:W-:-:S06]  /*0180*/  IMAD.WIDE R12, R13, 0x8, R6 ;  /* 0x000000080d0c7825 */ /* 0x000fcc00078e0206 */
[----:B--2---:R-:W2:Y:S01]  /*0190*/  LDG.E.64 R12, desc[UR6][R12.64] ;  /* 0x000000060c0c7981 */ /* 0x004ea2000c1e1b00 */
[----:B-1----:R-:W-:-:S04]  /*01a0*/  @P1 IMAD R11, R4, R8, R11 ;  /* 0x00000008040b1224 */ /* 0x002fc800078e020b */
[----:B------:R-:W-:Y:S02]  /*01b0*/  @P1 IMAD.WIDE R10, R11, 0x8, R6 ;  /* 0x000000080b0a1825 */ /* 0x000fe400078e0206 */
[----:B------:R0:W3:Y:S04]  /*01c0*/  @!P0 LDG.E.64 R6, desc[UR6][R16.64] ;  /* 0x0000000610068981 */ /* 0x0000e8000c1e1b00 */
[----:B------:R-:W4:Y:S01]  /*01d0*/  @P1 LDG.E.64 R10, desc[UR6][R10.64] ;  /* 0x000000060a0a1981 */ /* 0x000f22000c1e1b00 */
[----:B------:R-:W1:Y:S01]  /*01e0*/  S2UR UR5, SR_CgaCtaId ;  /* 0x00000000000579c3 */ /* 0x000e620000008800 */
[----:B------:R-:W5:Y:S01]  /*01f0*/  @P1 S2R R25, SR_CgaCtaId ;  /* 0x0000000000191919 */ /* 0x000f620000008800 */
[C---:B------:R-:W-:Y:S01]  /*0200*/  SHF.L.U32 R4, R0.reuse, 0x1, RZ ;  /* 0x0000000100047819 */ /* 0x040fe200000006ff */
[C---:B------:R-:W-:Y:S01]  /*0210*/  @!P0 VIADD R19, R0.reuse, 0x10 ;  /* 0x0000001000138836 */ /* 0x040fe20000000000 */
[----:B------:R-:W-:Y:S01]  /*0220*/  UMOV UR4, 0x400 ;  /* 0x0000040000047882 */ /* 0x000fe20000000000 */
[----:B------:R-:W-:-:S02]  /*0230*/  @P1 LEA R21, R0, 0x20, 0x1 ;  /* 0x0000002000151811 */ /* 0x000fc400078e08ff */
[----:B------:R-:W-:Y:S02]  /*0240*/  VIADD R23, R4, 0x20 ;  /* 0x0000002004177836 */ /* 0x000fe40000000000 */
[----:B------:R-:W-:Y:S01]  /*0250*/  @!P0 IMAD R14, R19, R2, RZ ;  /* 0x00000002130e8224 */ /* 0x000fe200078e02ff */
[----:B------:R-:W-:Y:S01]  /*0260*/  @P1 IADD3 R18, PT, PT, R15, R0, RZ ;  /* 0x000000000f121210 */ /* 0x000fe20007ffe0ff */
[-C--:B------:R-:W-:Y:S02]  /*0270*/  IMAD R8, R23, R2.reuse, RZ ;  /* 0x0000000217087224 */ /* 0x080fe400078e02ff */
[----:B------:R-:W-:Y:S02]  /*0280*/  @!P0 IMAD R14, R14, 0x2, R9 ;  /* 0x000000020e0e8824 */ /* 0x000fe400078e0209 */
[----:B------:R-:W-:Y:S02]  /*0290*/  @P1 IMAD R18, R21, R2, R18 ;  /* 0x0000000215121224 */ /* 0x000fe400078e0212 */
[----:B------:R-:W-:Y:S01]  /*02a0*/  IMAD.IADD R2, R15, 0x1, R8 ;  /* 0x000000010f027824 */ /* 0x000fe200078e0208 */
[----:B-1----:R-:W-:Y:S01]  /*02b0*/  ULEA UR4, UR5, UR4, 0x18 ;  /* 0x0000000405047291 */ /* 0x002fe2000f8ec0ff */
[----:B0-----:R-:W-:-:S05]  /*02c0*/  @P1 MOV R16, 0x400 ;  /* 0x0000040000101802 */ /* 0x001fca0000000f00 */
[----:B------:R-:W-:Y:S02]  /*02d0*/  @!P0 LEA R15, R14, UR4, 0x3 ;  /* 0x000000040e0f8c11 */ /* 0x000fe4000f8e18ff */
[----:B-----5:R-:W-:Y:S02]  /*02e0*/  @P1 LEA R17, R25, R16, 0x18 ;  /* 0x0000001019111211 */ /* 0x020fe400078ec0ff */
[----:B------:R-:W-:Y:S02]  /*02f0*/  LEA R2, R2, UR4, 0x3 ;  /* 0x0000000402027c11 */ /* 0x000fe4000f8e18ff */
[----:B------:R-:W-:Y:S02]  /*0300*/  @P1 LEA R17, R18, R17, 0x3 ;  /* 0x0000001112111211 */ /* 0x000fe400078e18ff */
[----:B------:R-:W-:Y:S01]  /*0310*/  CS2R R18, SRZ ;  /* 0x0000000000127805 */ /* 0x000fe2000001ff00 */
[----:B---3--:R0:W-:Y:S01]  /*0320*/  @!P0 STS.64 [R15], R6 ;  /* 0x000000060f008388 */ /* 0x0081e20000000a00 */
[----:B------:R-:W-:-:S03]  /*0330*/  ISETP.GE.AND P0, PT, R0, RZ, PT ;  /* 0x000000ff0000720c */ /* 0x000fc60003f06270 */
[----:B----4-:R0:W-:Y:S04]  /*0340*/  @P1 STS.64 [R17], R10 ;  /* 0x0000000a11001388 */ /* 0x0101e80000000a00 */
[----:B--2---:R0:W-:Y:S01]  /*0350*/  STS.64 [R2], R12 ;  /* 0x0000000c02007388 */ /* 0x0041e20000000a00 */
[----:B------:R-:W-:Y:S06]  /*0360*/  BAR.SYNC.DEFER_BLOCKING 0x0 ;  /* 0x0000000000007b1d */ /* 0x000fec0000010000 */
[----:B------:R-:W-:Y:S05]  /*0370*/  @!P0 BRA `(.L_x_6) ;  /* 0x0000000400408947 */ /* 0x000fea0003800000 */
[----:B------:R-:W-:Y:S02]  /*0380*/  ISETP.GE.U32.AND P2, PT, R4, 0x7, PT ;  /* 0x000000070400780c */ /* 0x000fe40003f46070 */
[----:B------:R-:W-:Y:S02]  /*0390*/  CS2R R18, SRZ ;  /* 0x0000000000127805 */ /* 0x000fe4000001ff00 */
[----:B0-----:R-:W-:Y:S02]  /*03a0*/  LOP3.LUT R7, R0, 0x1, RZ, 0xc0, !PT ;  /* 0x0000000100077812 */ /* 0x001fe400078ec0ff */
[----:B------:R-:W-:Y:S02]  /*03b0*/  LOP3.LUT R6, R4, 0x6, RZ, 0xc0, !PT ;  /* 0x0000000604067812 */ /* 0x000fe400078ec0ff */
[----:B------:R-:W-:Y:S01]  /*03c0*/  ISETP.NE.U32.AND P1, PT, R7, 0x1, PT ;  /* 0x000000010700780c */ /* 0x000fe20003f25070 */
[----:B------:R-:W-:Y:S01]  /*03d0*/  IMAD.MOV R7, RZ, RZ, -R0 ;  /* 0x000000ffff077224 */ /* 0x000fe200078e0a00 */
[----:B------:R-:W-:-:S03]  /*03e0*/  ISETP.GE.U32.AND P0, PT, R6, 0x3, PT ;  /* 0x000000030600780c */ /* 0x000fc60003f06070 */
[----:B------:R-:W-:Y:S10]  /*03f0*/  @!P2 BRA `(.L_x_7) ;  /* 0x000000000098a947 */ /* 0x000ff40003800000 */
[----:B------:R-:W-:Y:S01]  /*0400*/  IMAD.IADD R8, R8, 0x1, R9 ;  /* 0x0000000108087824 */ /* 0x000fe200078e0209 */
[----:B------:R-:W-:Y:S02]  /*0410*/  IADD3 R6, PT, PT, R4, 0x1, RZ ;  /* 0x0000000104067810 */ /* 0x000fe40007ffe0ff */
[----:B------:R-:W-:Y:S02]  /*0420*/  CS2R R18, SRZ ;  /* 0x0000000000127805 */ /* 0x000fe4000001ff00 */
[----:B------:R-:W-:Y:S02]  /*0430*/  LEA R8, R8, UR4, 0x3 ;  /* 0x0000000408087c11 */ /* 0x000fe4000f8e18ff */
[----:B------:R-:W-:-:S03]  /*0440*/  LOP3.LUT R24, R6, 0x7ffffff8, RZ, 0xc0, !PT ;  /* 0x7ffffff806187812 */ /* 0x000fc600078ec0ff */
[----:B------:R-:W-:Y:S01]  /*0450*/  VIADD R6, R8, 0x20 ;  /* 0x0000002008067836 */ /* 0x000fe20000000000 */
[----:B------:R-:W-:-:S07]  /*0460*/  IADD3 R24, PT, PT, -R24, RZ, RZ ;  /* 0x000000ff18187210 */ /* 0x000fce0007ffe1ff */
.L_x_8:
[----:B------:R-:W0:Y:S01]  /*0470*/  LDS.64 R8, [R6+-0x20] ;  /* 0xffffe00006087984 */ /* 0x000e220000000a00 */
[----:B------:R-:W-:Y:S01]  /*0480*/  IMAD.SHL.U32 R25, R4, 0x8, RZ ;  /* 0x0000000804197824 */ /* 0x000fe200078e00ff */
[----:B------:R-:W-:Y:S01]  /*0490*/  IADD3 R24, PT, PT, R24, 0x8, RZ ;  /* 0x0000000818187810 */ /* 0x000fe20007ffe0ff */
[----:B------:R-:W-:Y:S01]  /*04a0*/  VIADD R7, R7, 0x8 ;  /* 0x0000000807077836 */ /* 0x000fe20000000000 */
[----:B------:R-:W1:Y:S01]  /*04b0*/  LDS.64 R20, [R6+-0x18] ;  /* 0xffffe80006147984 */ /* 0x000e620000000a00 */
[----:B------:R-:W0:Y:S01]  /*04c0*/  LDC.64 R22, c[0x3][R25] ;  /* 0x00c0000019167b82 */ /* 0x000e220000000a00 */
[----:B------:R-:W-:Y:S02]  /*04d0*/  ISETP.NE.AND P2, PT, R24, RZ, PT ;  /* 0x000000ff1800720c */ /* 0x000fe40003f45270 */
[----:B------:R-:W2:Y:S01]  /*04e0*/  LDS.64 R14, [R6+-0x10] ;  /* 0xfffff000060e7984 */ /* 0x000ea20000000a00 */
[----:B------:R-:W-:-:S03]  /*04f0*/  IADD3 R4, PT, PT, R4, -0x8, RZ ;  /* 0xfffffff804047810 */ /* 0x000fc60007ffe0ff */
        /* <DEDUP_REMOVED lines=15> */
[----:B--2---:R-:W-:Y:S01]  /*05f0*/  VIADD R6, R6, 0x40 ;  /* 0x0000004006067836 */ /* 0x004fe20000000000 */
[----:B0-----:R-:W-:-:S06]  /*0600*/  DFMA R8, R8, R12, R16 ;  /* 0x0000000c0808722b */ /* 0x001fcc0000000010 */
[----:B------:R-:W3:Y:S02]  /*0610*/  LDC.64 R12, c[0x3][R25+-0x38] ;  /* 0x00fff200190c7b82 */ /* 0x000ee40000000a00 */
[----:B-1----:R-:W-:-:S08]  /*0620*/  DFMA R8, R10, R20, R8 ;  /* 0x000000140a08722b */ /* 0x002fd00000000008 */
[----:B----4-:R-:W-:-:S08]  /*0630*/  DFMA R8, R14, R22, R8 ;  /* 0x000000160e08722b */ /* 0x010fd00000000008 */
[----:B---3--:R-:W-:Y:S01]  /*0640*/  DFMA R18, R18, R12, R8 ;  /* 0x0000000c1212722b */ /* 0x008fe20000000008 */
[----:B------:R-:W-:Y:S10]  /*0650*/  @P2 BRA `(.L_x_8) ;  /* 0xfffffffc00842947 */ /* 0x000ff4000383ffff */
.L_x_7:
[----:B------:R-:W-:Y:S05]  /*0660*/  @!P0 BRA `(.L_x_9) ;  /* 0x0000000000408947 */ /* 0x000fea0003800000 */
[C---:B------:R-:W-:Y:S01]  /*0670*/  LEA R4, R7.reuse, R2, 0x3 ;  /* 0x0000000207047211 */ /* 0x040fe200078e18ff */
[----:B------:R-:W-:Y:S02]  /*0680*/  IMAD.IADD R6, R0, 0x1, -R7 ;  /* 0x0000000100067824 */ /* 0x000fe400078e0a07 */
[----:B------:R-:W-:Y:S02]  /*0690*/  VIADD R7, R7, 0x4 ;  /* 0x0000000407077836 */ /* 0x000fe40000000000 */
[----:B------:R-:W0:Y:S01]  /*06a0*/  LDS.64 R20, [R4] ;  /* 0x0000000004147984 */ /* 0x000e220000000a00 */
[----:B------:R-:W-:-:S03]  /*06b0*/  SHF.L.U32 R6, R6, 0x3, RZ ;  /* 0x0000000306067819 */ /* 0x000fc600000006ff */
[----:B------:R-:W1:Y:S01]  /*06c0*/  LDS.64 R14, [R4+0x8] ;  /* 0x00000800040e7984 */ /* 0x000e620000000a00 */
[----:B------:R-:W0:Y:S03]  /*06d0*/  LDC.64 R22, c[0x3][R6] ;  /* 0x00c0000006167b82 */ /* 0x000e260000000a00 */
[----:B------:R-:W2:Y:S04]  /*06e0*/  LDS.64 R10, [R4+0x10] ;  /* 0x00001000040a7984 */ /* 0x000ea80000000a00 */
[----:B------:R-:W3:Y:S01]  /*06f0*/  LDS.64 R8, [R4+0x18] ;  /* 0x0000180004087984 */ /* 0x000ee20000000a00 */
[----:B------:R-:W1:Y:S08]  /*0700*/  LDC.64 R16, c[0x3][R6+-0x8] ;  /* 0x00fffe0006107b82 */ /* 0x000e700000000a00 */
[----:B------:R-:W2:Y:S01]  /*0710*/  LDC.64 R12, c[0x3][R6+-0x10] ;  /* 0x00fffc00060c7b82 */ /* 0x000ea20000000a00 */
[----:B0-----:R-:W-:-:S07]  /*0720*/  DFMA R20, R20, R22, R18 ;  /* 0x000000161414722b */ /* 0x001fce0000000012 */
[----:B------:R-:W3:Y:S01]  /*0730*/  LDC.64 R18, c[0x3][R6+-0x18] ;  /* 0x00fffa0006127b82 */ /* 0x000ee20000000a00 */
[----:B-1----:R-:W-:-:S08]  /*0740*/  DFMA R14, R14, R16, R20 ;  /* 0x000000100e0e722b */ /* 0x002fd00000000014 */
[----:B--2---:R-:W-:-:S08]  /*0750*/  DFMA R10, R10, R12, R14 ;  /* 0x0000000c0a0a722b */ /* 0x004fd0000000000e */
[----:B---3--:R-:W-:-:S11]  /*0760*/  DFMA R18, R8, R18, R10 ;  /* 0x000000120812722b */ /* 0x008fd6000000000a */
.L_x_9:
[----:B------:R-:W-:Y:S05]  /*0770*/  @P1 BRA `(.L_x_10) ;  /* 0x0000000000281947 */ /* 0x000fea0003800000 */
[C---:B------:R-:W-:Y:S01]  /*0780*/  LEA R4, R7.reuse, R2, 0x3 ;  /* 0x0000000207047211 */ /* 0x040fe200078e18ff */
[----:B------:R-:W-:Y:S02]  /*0790*/  IMAD.IADD R6, R0, 0x1, -R7 ;  /* 0x0000000100067824 */ /* 0x000fe400078e0a07 */
[----:B------:R-:W-:Y:S02]  /*07a0*/  VIADD R7, R7, 0x2 ;  /* 0x0000000207077836 */ /* 0x000fe40000000000 */
[----:B------:R-:W0:Y:S01]  /*07b0*/  LDS.64 R8, [R4] ;  /* 0x0000000004087984 */ /* 0x000e220000000a00 */
[----:B------:R-:W-:-:S03]  /*07c0*/  SHF.L.U32 R6, R6, 0x3, RZ ;  /* 0x0000000306067819 */ /* 0x000fc600000006ff */
[----:B------:R-:W1:Y:S01]  /*07d0*/  LDS.64 R12, [R4+0x8] ;  /* 0x00000800040c7984 */ /* 0x000e620000000a00 */
[----:B------:R-:W0:Y:S08]  /*07e0*/  LDC.64 R10, c[0x3][R6] ;  /* 0x00c00000060a7b82 */ /* 0x000e300000000a00 */
[----:B------:R-:W1:Y:S01]  /*07f0*/  LDC.64 R14, c[0x3][R6+-0x8] ;  /* 0x00fffe00060e7b82 */ /* 0x000e620000000a00 */
[----:B0-----:R-:W-:-:S08]  /*0800*/  DFMA R8, R8, R10, R18 ;  /* 0x0000000a0808722b */ /* 0x001fd00000000012 */
[----:B-1----:R-:W-:-:S11]  /*0810*/  DFMA R18, R12, R14, R8 ;  /* 0x0000000e0c12722b */ /* 0x002fd60000000008 */
.L_x_10:
[----:B------:R-:W-:Y:S01]  /*0820*/  LEA R8, R7, R2, 0x3 ;  /* 0x0000000207087211 */ /* 0x000fe200078e18ff */
[----:B------:R-:W-:-:S05]  /*0830*/  IMAD.IADD R0, R0, 0x1, -R7 ;  /* 0x0000000100007824 */ /* 0x000fca00078e0a07 */
[----:B------:R-:W0:Y:S01]  /*0840*/  LDS.64 R8, [R8] ;  /* 0x0000000008087984 */ /* 0x000e220000000a00 */
[----:B------:R-:W-:-:S04]  /*0850*/  SHF.L.U32 R0, R0, 0x3, RZ ;  /* 0x0000000300007819 */ /* 0x000fc800000006ff */
[----:B------:R-:W0:Y:S02]  /*0860*/  LDC.64 R6, c[0x3][R0] ;  /* 0x00c0000000067b82 */ /* 0x000e240000000a00 */
[----:B0-----:R-:W-:-:S11]  /*0870*/  DFMA R18, R8, R6, R18 ;  /* 0x000000060812722b */ /* 0x001fd60000000012 */
.L_x_6:
[----:B------:R-:W1:Y:S01]  /*0880*/  LDCU.64 UR4, c[0x0][0x390] ;  /* 0x00007200ff0477ac */ /* 0x000e620008000a00 */
[----:B0-----:R-:W0:Y:S01]  /*0890*/  LDC.64 R6, c[0x0][0x380] ;  /* 0x0000e000ff067b82 */ /* 0x001e220000000a00 */
[----:B------:R-:W2:Y:S01]  /*08a0*/  LDCU UR8, c[0x0][0x398] ;  /* 0x00007300ff0877ac */ /* 0x000ea20008000800 */
[----:B-1----:R-:W-:Y:S01]  /*08b0*/  IADD3 R0, PT, PT, R5, UR5, RZ ;  /* 0x0000000505007c10 */ /* 0x002fe2000fffe0ff */
[----:B------:R-:W-:-:S04]  /*08c0*/  VIADD R3, R3, UR4 ;  /* 0x0000000403037c36 */ /* 0x000fc80008000000 */
[----:B--2---:R-:W-:-:S04]  /*08d0*/  IMAD R3, R3, UR8, R0 ;  /* 0x0000000803037c24 */ /* 0x004fc8000f8e0200 */
[----:B0-----:R-:W-:-:S05]  /*08e0*/  IMAD.WIDE R2, R3, 0x8, R6 ;  /* 0x0000000803027825 */ /* 0x001fca00078e0206 */
[----:B------:R-:W-:Y:S01]  /*08f0*/  STG.E.64 desc[UR6][R2.64], R18 ;  /* 0x0000001202007986 */ /* 0x000fe2000c101b06 */
[----:B------:R-:W-:Y:S05]  /*0900*/  EXIT ;  /* 0x000000000000794d */ /* 0x000fea0003800000 */
.L_x_11:
        /* <DEDUP_REMOVED lines=15> */
.L_x_13:


//--------------------- .nv.shared._Z20convolutionColumnGPUPdS_iiiii --------------------------
	.section	.nv.shared._Z20convolutionColumnGPUPdS_iiiii,"aw",@nobits
	.sectionflags	@""
	.align	16
	.zero		1024


//--------------------- .nv.shared.reserved.0     --------------------------
	.section	.nv.shared.reserved.0,"aw",@nobits
	.weak		__nv_reservedSMEM_offset_0_alias
	.size		__nv_reservedSMEM_offset_0_alias, 0, 64
	.other		__nv_reservedSMEM_offset_0_alias,@"STO_CUDA_RESERVED_SHARED STV_DEFAULT"
__nv_reservedSMEM_offset_0_alias:
	.zero		0
	.zero		64


//--------------------- .nv.shared._Z17convolutionRowGPUPdS_iiiiii --------------------------
	.section	.nv.shared._Z17convolutionRowGPUPdS_iiiiii,"aw",@nobits
	.sectionflags	@""
	.align	16
	.zero		1024


//--------------------- .nv.constant0._Z20convolutionColumnGPUPdS_iiiii --------------------------
	.section	.nv.constant0._Z20convolutionColumnGPUPdS_iiiii,"a",@progbits
	.sectionflags	@""
	.align	4
.nv.constant0._Z20convolutionColumnGPUPdS_iiiii:
	.zero		932


//--------------------- .nv.constant0._Z17convolutionRowGPUPdS_iiiiii --------------------------
	.section	.nv.constant0._Z17convolutionRowGPUPdS_iiiiii,"a",@progbits
	.sectionflags	@""
	.align	4
.nv.constant0._Z17convolutionRowGPUPdS_iiiiii:
	.zero		936


//--------------------- SYMBOLS --------------------------

	.type		.nv.reservedSmem.offset0,@object
	.size		.nv.reservedSmem.offset0,0x4
	.type		.nv.reservedSmem.cap,@object
	.size		.nv.reservedSmem.cap,0x4
